	.headerflags	@"EF_CUDA_TEXMODE_UNIFIED EF_CUDA_64BIT_ADDRESS EF_CUDA_ACCELERATORS EF_CUDA_SM90 EF_CUDA_VIRTUAL_SM(EF_CUDA_SM90)"
	.elftype	@"ET_EXEC"


//--------------------- .nv.info                  --------------------------
	.section	.nv.info,"",@"SHT_CUDA_INFO"
	.align	4


	//----- nvinfo : EIATTR_REGCOUNT
	.align		4
        /*0000*/ 	.byte	0x04, 0x2f
        /*0002*/ 	.short	(.L_2 - .L_1)
	.align		4
.L_1:
        /*0004*/ 	.word	index@(triton_per_fused__native_batch_norm_legit_16)
        /*0008*/ 	.word	0x00000016


	//----- nvinfo : EIATTR_MIN_STACK_SIZE
	.align		4
.L_2:
        /*000c*/ 	.byte	0x04, 0x12
        /*000e*/ 	.short	(.L_4 - .L_3)
	.align		4
.L_3:
        /*0010*/ 	.word	index@(triton_per_fused__native_batch_norm_legit_16)
        /*0014*/ 	.word	0x00000000


	//----- nvinfo : EIATTR_FRAME_SIZE
	.align		4
.L_4:
        /*0018*/ 	.byte	0x04, 0x11
        /*001a*/ 	.short	(.L_6 - .L_5)
	.align		4
.L_5:
        /*001c*/ 	.word	index@(triton_per_fused__native_batch_norm_legit_16)
        /*0020*/ 	.word	0x00000000


	//----- nvinfo : EIATTR_MIN_STACK_SIZE
	.align		4
.L_6:
        /*0024*/ 	.byte	0x04, 0x12
        /*0026*/ 	.short	(.L_8 - .L_7)
	.align		4
.L_7:
        /*0028*/ 	.word	index@(triton_per_fused__native_batch_norm_legit_16)
        /*002c*/ 	.word	0x00000000
.L_8:


//--------------------- .nv.info.triton_per_fused__native_batch_norm_legit_16 --------------------------
	.section	.nv.info.triton_per_fused__native_batch_norm_legit_16,"",@"SHT_CUDA_INFO"
	.sectionflags	@""
	.align	4


	//----- nvinfo : EIATTR_CUDA_API_VERSION
	.align		4
        /*0000*/ 	.byte	0x04, 0x37
        /*0002*/ 	.short	(.L_10 - .L_9)
.L_9:
        /*0004*/ 	.word	0x0000007c


	//----- nvinfo : EIATTR_KPARAM_INFO
	.align		4
.L_10:
        /*0008*/ 	.byte	0x04, 0x17
        /*000a*/ 	.short	(.L_12 - .L_11)
.L_11:
        /*000c*/ 	.word	0x00000000
        /*0010*/ 	.short	0x0004
        /*0012*/ 	.short	0x001c
        /*0014*/ 	.byte	0x00, 0xf0, 0x11, 0x00


	//----- nvinfo : EIATTR_KPARAM_INFO
	.align		4
.L_12:
        /*0018*/ 	.byte	0x04, 0x17
        /*001a*/ 	.short	(.L_14 - .L_13)
.L_13:
        /*001c*/ 	.word	0x00000000
        /*0020*/ 	.short	0x0003
        /*0022*/ 	.short	0x0018
        /*0024*/ 	.byte	0x00, 0xf0, 0x11, 0x00


	//----- nvinfo : EIATTR_KPARAM_INFO
	.align		4
.L_14:
        /*0028*/ 	.byte	0x04, 0x17
        /*002a*/ 	.short	(.L_16 - .L_15)
.L_15:
        /*002c*/ 	.word	0x00000000
        /*0030*/ 	.short	0x0002
        /*0032*/ 	.short	0x0010
        /*0034*/ 	.byte	0x00, 0xf4, 0x21, 0x00


	//----- nvinfo : EIATTR_KPARAM_INFO
	.align		4
.L_16:
        /*0038*/ 	.byte	0x04, 0x17
        /*003a*/ 	.short	(.L_18 - .L_17)
.L_17:
        /*003c*/ 	.word	0x00000000
        /*0040*/ 	.short	0x0001
        /*0042*/ 	.short	0x0008
        /*0044*/ 	.byte	0x00, 0xf4, 0x21, 0x00


	//----- nvinfo : EIATTR_KPARAM_INFO
	.align		4
.L_18:
        /*0048*/ 	.byte	0x04, 0x17
        /*004a*/ 	.short	(.L_20 - .L_19)
.L_19:
        /*004c*/ 	.word	0x00000000
        /*0050*/ 	.short	0x0000
        /*0052*/ 	.short	0x0000
        /*0054*/ 	.byte	0x00, 0xf4, 0x21, 0x00


	//----- nvinfo : EIATTR_SPARSE_MMA_MASK
	.align		4
.L_20:
        /*0058*/ 	.byte	0x03, 0x50
        /*005a*/ 	.short	0x0000


	//----- nvinfo : EIATTR_MAXREG_COUNT
	.align		4
        /*005c*/ 	.byte	0x03, 0x1b
        /*005e*/ 	.short	0x00ff


	//----- nvinfo : EIATTR_COOP_GROUP_MASK_REGIDS
	.align		4
        /*0060*/ 	.byte	0x04, 0x29
        /*0062*/ 	.short	(.L_22 - .L_21)


	//   ....[0]....
.L_21:
        /*0064*/ 	.word	0xffffffff


	//   ....[1]....
        /*0068*/ 	.word	0xffffffff


	//   ....[2]....
        /*006c*/ 	.word	0xffffffff


	//   ....[3]....
        /*0070*/ 	.word	0xffffffff


	//   ....[4]....
        /*0074*/ 	.word	0xffffffff


	//   ....[5]....
        /*0078*/ 	.word	0xffffffff


	//   ....[6]....
        /*007c*/ 	.word	0xffffffff


	//   ....[7]....
        /*0080*/ 	.word	0xffffffff


	//   ....[8]....
        /*0084*/ 	.word	0xffffffff


	//   ....[9]....
        /*0088*/ 	.word	0xffffffff


	//   ....[10]....
        /*008c*/ 	.word	0xffffffff


	//   ....[11]....
        /*0090*/ 	.word	0xffffffff


	//   ....[12]....
        /*0094*/ 	.word	0xffffffff


	//   ....[13]....
        /*0098*/ 	.word	0xffffffff


	//   ....[14]....
        /*009c*/ 	.word	0xffffffff


	//   ....[15]....
        /*00a0*/ 	.word	0xffffffff


	//----- nvinfo : EIATTR_COOP_GROUP_INSTR_OFFSETS
	.align		4
.L_22:
        /*00a4*/ 	.byte	0x04, 0x28
        /*00a6*/ 	.short	(.L_24 - .L_23)


	//   ....[0]....
.L_23:
        /*00a8*/ 	.word	0x000002b0


	//   ....[1]....
        /*00ac*/ 	.word	0x000002c0


	//   ....[2]....
        /*00b0*/ 	.word	0x000002f0


	//   ....[3]....
        /*00b4*/ 	.word	0x00000300


	//   ....[4]....
        /*00b8*/ 	.word	0x00000330


	//   ....[5]....
        /*00bc*/ 	.word	0x00000340


	//   ....[6]....
        /*00c0*/ 	.word	0x00000370


	//   ....[7]....
        /*00c4*/ 	.word	0x00000380


	//   ....[8]....
        /*00c8*/ 	.word	0x000004d0


	//   ....[9]....
        /*00cc*/ 	.word	0x000004e0


	//   ....[10]....
        /*00d0*/ 	.word	0x00000510


	//   ....[11]....
        /*00d4*/ 	.word	0x00000520


	//   ....[12]....
        /*00d8*/ 	.word	0x00000570


	//   ....[13]....
        /*00dc*/ 	.word	0x00000580


	//   ....[14]....
        /*00e0*/ 	.word	0x00000610


	//   ....[15]....
        /*00e4*/ 	.word	0x00000620


	//----- nvinfo : EIATTR_EXIT_INSTR_OFFSETS
	.align		4
.L_24:
        /*00e8*/ 	.byte	0x04, 0x1c
        /*00ea*/ 	.short	(.L_26 - .L_25)


	//   ....[0]....
.L_25:
        /*00ec*/ 	.word	0x00000750


	//   ....[1]....
        /*00f0*/ 	.word	0x00000780


	//----- nvinfo : EIATTR_REQNTID
	.align		4
.L_26:
        /*00f4*/ 	.byte	0x04, 0x10
        /*00f6*/ 	.short	(.L_28 - .L_27)
.L_27:
        /*00f8*/ 	.word	0x00000100
        /*00fc*/ 	.word	0x00000001
        /*0100*/ 	.word	0x00000001


	//----- nvinfo : EIATTR_CBANK_PARAM_SIZE
	.align		4
.L_28:
        /*0104*/ 	.byte	0x03, 0x19
        /*0106*/ 	.short	0x0020


	//----- nvinfo : EIATTR_PARAM_CBANK
	.align		4
        /*0108*/ 	.byte	0x04, 0x0a
        /*010a*/ 	.short	(.L_30 - .L_29)
	.align		4
.L_29:
        /*010c*/ 	.word	index@(.nv.constant0.triton_per_fused__native_batch_norm_legit_16)
        /*0110*/ 	.short	0x0210
        /*0112*/ 	.short	0x0020


	//----- nvinfo : EIATTR_SW_WAR
	.align		4
.L_30:
        /*0114*/ 	.byte	0x04, 0x36
        /*0116*/ 	.short	(.L_32 - .L_31)
.L_31:
        /*0118*/ 	.word	0x00000008
.L_32:


//--------------------- .nv.callgraph             --------------------------
	.section	.nv.callgraph,"",@"SHT_CUDA_CALLGRAPH"
	.align	4
	.sectionentsize	8
	.align		4
        /*0000*/ 	.word	0x00000000
	.align		4
        /*0004*/ 	.word	0xffffffff
	.align		4
        /*0008*/ 	.word	0x00000000
	.align		4
        /*000c*/ 	.word	0xfffffffe
	.align		4
        /*0010*/ 	.word	0x00000000
	.align		4
        /*0014*/ 	.word	0xfffffffd
	.align		4
        /*0018*/ 	.word	0x00000000
	.align		4
        /*001c*/ 	.word	0xfffffffc


//--------------------- .nv.constant4             --------------------------
	.section	.nv.constant4,"a",@progbits
	.align	8
	.align		8
.nv.constant4:
        /*0000*/ 	.dword	_$_str


//--------------------- .text.triton_per_fused__native_batch_norm_legit_16 --------------------------
	.section	.text.triton_per_fused__native_batch_norm_legit_16,"ax",@progbits
	.sectionflags	@"SHF_BARRIERS=1"
	.align	128
        .global         triton_per_fused__native_batch_norm_legit_16
        .type           triton_per_fused__native_batch_norm_legit_16,@function
        .size           triton_per_fused__native_batch_norm_legit_16,(.L_x_1 - triton_per_fused__native_batch_norm_legit_16)
        .other          triton_per_fused__native_batch_norm_legit_16,@"STO_CUDA_ENTRY STV_DEFAULT"
triton_per_fused__native_batch_norm_legit_16:
.text.triton_per_fused__native_batch_norm_legit_16:
[----:B------:R-:W0:Y:S02]  /*0000*/  LDC R1, c[0x0][0x28] ;  /* 0x00000a00ff017b82 */ /* 0x000e240000000800 */
[----:B------:R-:W1:Y:S01]  /*0010*/  S2R R0, SR_TID.X ;  /* 0x0000000000007919 */ /* 0x000e620000002100 */
[----:B------:R-:W2:Y:S01]  /*0020*/  LDC.64 R14, c[0x0][0x218] ;  /* 0x00008600ff0e7b82 */ /* 0x000ea20000000a00 */
[----:B------:R-:W-:Y:S02]  /*0030*/  CS2R R8, SRZ ;  /* 0x0000000000087805 */ /* 0x000fe4000001ff00 */
[----:B------:R-:W-:Y:S01]  /*0040*/  CS2R R10, SRZ ;  /* 0x00000000000a7805 */ /* 0x000fe2000001ff00 */
[----:B------:R-:W3:Y:S01]  /*0050*/  S2R R3, SR_CTAID.X ;  /* 0x0000000000037919 */ /* 0x000ee20000002500 */
[----:B------:R-:W-:Y:S01]  /*0060*/  ULDC.64 UR6, c[0x0][0x208] ;  /* 0x0000820000067ab9 */ /* 0x000fe20000000a00 */
[----:B-1----:R-:W-:Y:S02]  /*0070*/  SHF.R.U32.HI R2, RZ, 0x4, R0 ;  /* 0x00000004ff027819 */ /* 0x002fe40000011600 */
[----:B------:R-:W-:Y:S02]  /*0080*/  SHF.L.U32 R4, R0, 0x2, RZ ;  /* 0x0000000200047819 */ /* 0x000fe400000006ff */
[----:B---3--:R-:W-:-:S02]  /*0090*/  SHF.L.U32 R3, R3, 0x5, RZ ;  /* 0x0000000503037819 */ /* 0x008fc400000006ff */
[----:B------:R-:W-:Y:S02]  /*00a0*/  SGXT.U32 R2, R2, 0x4 ;  /* 0x000000040202781a */ /* 0x000fe40000000000 */
[----:B------:R-:W-:Y:S02]  /*00b0*/  LOP3.LUT R6, R4, 0x3c, RZ, 0xc0, !PT ;  /* 0x0000003c04067812 */ /* 0x000fe400078ec0ff */
[----:B------:R-:W-:Y:S02]  /*00c0*/  LOP3.LUT R4, R3, R2, RZ, 0xfc, !PT ;  /* 0x0000000203047212 */ /* 0x000fe400078efcff */
[----:B------:R-:W-:Y:S02]  /*00d0*/  LOP3.LUT R5, R3, 0x10, R2, 0xfe, !PT ;  /* 0x0000001003057812 */ /* 0x000fe400078efe02 */
[C---:B------:R-:W-:Y:S02]  /*00e0*/  LEA R13, R4.reuse, R6, 0x6 ;  /* 0x00000006040d7211 */ /* 0x040fe400078e30ff */
[----:B------:R-:W-:-:S02]  /*00f0*/  ISETP.GE.AND P0, PT, R4, 0x100, PT ;  /* 0x000001000400780c */ /* 0x000fc40003f06270 */
[----:B------:R-:W-:Y:S01]  /*0100*/  ISETP.GE.AND P1, PT, R5, 0x100, PT ;  /* 0x000001000500780c */ /* 0x000fe20003f26270 */
[----:B--2---:R-:W-:Y:S01]  /*0110*/  IMAD.WIDE R12, R13, 0x4, R14 ;  /* 0x000000040d0c7825 */ /* 0x004fe200078e020e */
[----:B------:R-:W-:Y:S02]  /*0120*/  LEA R7, R5, R6, 0x6 ;  /* 0x0000000605077211 */ /* 0x000fe400078e30ff */
[----:B------:R-:W-:-:S03]  /*0130*/  CS2R R4, SRZ ;  /* 0x0000000000047805 */ /* 0x000fc6000001ff00 */
[----:B------:R-:W-:Y:S01]  /*0140*/  IMAD.WIDE R14, R7, 0x4, R14 ;  /* 0x00000004070e7825 */ /* 0x000fe200078e020e */
[----:B------:R-:W-:-:S05]  /*0150*/  CS2R R6, SRZ ;  /* 0x0000000000067805 */ /* 0x000fca000001ff00 */
[----:B------:R-:W2:Y:S04]  /*0160*/  @!P1 LDG.E.128 R8, desc[UR6][R14.64] ;  /* 0x000000060e089981 */ /* 0x000ea8000c1e1d00 */
[----:B------:R-:W3:Y:S01]  /*0170*/  @!P0 LDG.E.128 R4, desc[UR6][R12.64] ;  /* 0x000000060c048981 */ /* 0x000ee2000c1e1d00 */
[----:B------:R-:W1:Y:S01]  /*0180*/  S2UR UR5, SR_CgaCtaId ;  /* 0x00000000000579c3 */ /* 0x000e620000008800 */
[----:B------:R-:W-:Y:S02]  /*0190*/  UMOV UR4, 0x400 ;  /* 0x0000040000047882 */ /* 0x000fe40000000000 */
[----:B-1----:R-:W-:Y:S01]  /*01a0*/  UPRMT UR4, UR5, 0x654, UR4 ;  /* 0x0000065405047896 */ /* 0x002fe20008000004 */
[----:B--2---:R-:W-:Y:S02]  /*01b0*/  SEL R8, R8, RZ, !P1 ;  /* 0x000000ff08087207 */ /* 0x004fe40004800000 */
[----:B------:R-:W-:-:S02]  /*01c0*/  SEL R9, R9, RZ, !P1 ;  /* 0x000000ff09097207 */ /* 0x000fc40004800000 */
[----:B---3--:R-:W-:Y:S02]  /*01d0*/  SEL R4, R4, RZ, !P0 ;  /* 0x000000ff04047207 */ /* 0x008fe40004000000 */
[----:B------:R-:W-:Y:S01]  /*01e0*/  SEL R5, R5, RZ, !P0 ;  /* 0x000000ff05057207 */ /* 0x000fe20004000000 */
[----:B------:R-:W-:Y:S01]  /*01f0*/  FADD R19, R8, R9 ;  /* 0x0000000908137221 */ /* 0x000fe20000000000 */
[----:B------:R-:W-:Y:S02]  /*0200*/  SEL R6, R6, RZ, !P0 ;  /* 0x000000ff06067207 */ /* 0x000fe40004000000 */
[----:B------:R-:W-:Y:S01]  /*0210*/  SEL R10, R10, RZ, !P1 ;  /* 0x000000ff0a0a7207 */ /* 0x000fe20004800000 */
[----:B------:R-:W-:Y:S01]  /*0220*/  FADD R17, R4, R5 ;  /* 0x0000000504117221 */ /* 0x000fe20000000000 */
[----:B------:R-:W-:Y:S02]  /*0230*/  SEL R7, R7, RZ, !P0 ;  /* 0x000000ff07077207 */ /* 0x000fe40004000000 */
[----:B------:R-:W-:Y:S01]  /*0240*/  SEL R11, R11, RZ, !P1 ;  /* 0x000000ff0b0b7207 */ /* 0x000fe20004800000 */
[----:B------:R-:W-:Y:S01]  /*0250*/  FADD R12, R6, R17 ;  /* 0x00000011060c7221 */ /* 0x000fe20000000000 */
[----:B------:R-:W-:-:S03]  /*0260*/  FADD R14, R10, R19 ;  /* 0x000000130a0e7221 */ /* 0x000fc60000000000 */
[----:B------:R-:W-:Y:S01]  /*0270*/  FADD R12, R7, R12 ;  /* 0x0000000c070c7221 */ /* 0x000fe20000000000 */
[----:B------:R-:W-:-:S04]  /*0280*/  FADD R14, R11, R14 ;  /* 0x0000000e0b0e7221 */ /* 0x000fc80000000000 */
[----:B------:R-:W-:Y:S02]  /*0290*/  FSEL R12, R12, RZ, !P0 ;  /* 0x000000ff0c0c7208 */ /* 0x000fe40004000000 */
[----:B------:R-:W-:-:S03]  /*02a0*/  FSEL R14, R14, RZ, !P1 ;  /* 0x000000ff0e0e7208 */ /* 0x000fc60004800000 */
[----:B------:R-:W1:Y:S04]  /*02b0*/  SHFL.BFLY PT, R13, R12, 0x8, 0x1f ;  /* 0x0d001f000c0d7f89 */ /* 0x000e6800000e0000 */
[----:B------:R-:W2:Y:S01]  /*02c0*/  SHFL.BFLY PT, R15, R14, 0x8, 0x1f ;  /* 0x0d001f000e0f7f89 */ /* 0x000ea200000e0000 */
[----:B-1----:R-:W-:Y:S01]  /*02d0*/  FADD R13, R12, R13 ;  /* 0x0000000d0c0d7221 */ /* 0x002fe20000000000 */
[----:B--2---:R-:W-:-:S04]  /*02e0*/  FADD R17, R14, R15 ;  /* 0x0000000f0e117221 */ /* 0x004fc80000000000 */
        /* <DEDUP_REMOVED lines=11> */
[----:B--2---:R-:W-:-:S03]  /*03a0*/  FADD R14, R19, R14 ;  /* 0x0000000e130e7221 */ /* 0x004fc60000000000 */
[----:B------:R-:W-:Y:S01]  /*03b0*/  FFMA R5, R12, -0.015625, R5 ;  /* 0xbc8000000c057823 */ /* 0x000fe20000000005 */
[----:B------:R-:W-:Y:S01]  /*03c0*/  FFMA R9, R14, -0.015625, R9 ;  /* 0xbc8000000e097823 */ /* 0x000fe20000000009 */
[----:B------:R-:W-:Y:S02]  /*03d0*/  FFMA R4, R12, -0.015625, R4 ;  /* 0xbc8000000c047823 */ /* 0x000fe40000000004 */
[----:B------:R-:W-:Y:S01]  /*03e0*/  FMUL R5, R5, R5 ;  /* 0x0000000505057220 */ /* 0x000fe20000400000 */
[----:B------:R-:W-:Y:S01]  /*03f0*/  FFMA R8, R14, -0.015625, R8 ;  /* 0xbc8000000e087823 */ /* 0x000fe20000000008 */
[----:B------:R-:W-:Y:S01]  /*0400*/  FMUL R9, R9, R9 ;  /* 0x0000000909097220 */ /* 0x000fe20000400000 */
[----:B------:R-:W-:Y:S01]  /*0410*/  FFMA R6, R12, -0.015625, R6 ;  /* 0xbc8000000c067823 */ /* 0x000fe20000000006 */
[----:B------:R-:W-:Y:S01]  /*0420*/  FFMA R5, R4, R4, R5 ;  /* 0x0000000404057223 */ /* 0x000fe20000000005 */
[----:B------:R-:W-:Y:S01]  /*0430*/  FFMA R10, R14, -0.015625, R10 ;  /* 0xbc8000000e0a7823 */ /* 0x000fe2000000000a */
[----:B------:R-:W-:Y:S01]  /*0440*/  FFMA R9, R8, R8, R9 ;  /* 0x0000000808097223 */ /* 0x000fe20000000009 */
[----:B------:R-:W-:Y:S01]  /*0450*/  FFMA R7, R12, -0.015625, R7 ;  /* 0xbc8000000c077823 */ /* 0x000fe20000000007 */
[----:B------:R-:W-:Y:S01]  /*0460*/  FFMA R6, R6, R6, R5 ;  /* 0x0000000606067223 */ /* 0x000fe20000000005 */
[----:B------:R-:W-:Y:S01]  /*0470*/  FFMA R11, R14, -0.015625, R11 ;  /* 0xbc8000000e0b7823 */ /* 0x000fe2000000000b */
[----:B------:R-:W-:-:S02]  /*0480*/  FFMA R10, R10, R10, R9 ;  /* 0x0000000a0a0a7223 */ /* 0x000fc40000000009 */
[----:B------:R-:W-:Y:S02]  /*0490*/  FFMA R6, R7, R7, R6 ;  /* 0x0000000707067223 */ /* 0x000fe40000000006 */
[----:B------:R-:W-:-:S03]  /*04a0*/  FFMA R10, R11, R11, R10 ;  /* 0x0000000b0b0a7223 */ /* 0x000fc6000000000a */
        /* <DEDUP_REMOVED lines=8> */
[----:B------:R-:W-:-:S05]  /*0530*/  LEA R9, R2, UR4, 0x2 ;  /* 0x0000000402097c11 */ /* 0x000fca000f8e10ff */
[----:B------:R-:W-:Y:S01]  /*0540*/  STS [R9], R12 ;  /* 0x0000000c09007388 */ /* 0x000fe20000000800 */
[----:B-1----:R-:W-:Y:S01]  /*0550*/  FADD R4, R5, R4 ;  /* 0x0000000405047221 */ /* 0x002fe20000000000 */
[----:B--2---:R-:W-:-:S04]  /*0560*/  FADD R11, R8, R7 ;  /* 0x00000007080b7221 */ /* 0x004fc80000000000 */
[----:B------:R-:W1:Y:S04]  /*0570*/  SHFL.BFLY PT, R7, R4, 0x2, 0x1f ;  /* 0x0c401f0004077f89 */ /* 0x000e6800000e0000 */
[----:B------:R-:W2:Y:S04]  /*0580*/  SHFL.BFLY PT, R16, R11, 0x2, 0x1f ;  /* 0x0c401f000b107f89 */ /* 0x000ea800000e0000 */
[----:B------:R-:W-:Y:S01]  /*0590*/  STS [R9+0x40], R14 ;  /* 0x0000400e09007388 */ /* 0x000fe20000000800 */
[----:B------:R-:W-:-:S04]  /*05a0*/  LOP3.LUT R2, R0, 0x1f, RZ, 0xc0, !PT ;  /* 0x0000001f00027812 */ /* 0x000fc800078ec0ff */
[----:B------:R-:W-:Y:S01]  /*05b0*/  LEA R8, R2, UR4, 0x2 ;  /* 0x0000000402087c11 */ /* 0x000fe2000f8e10ff */
[----:B------:R-:W-:Y:S01]  /*05c0*/  BAR.SYNC.DEFER_BLOCKING 0x0 ;  /* 0x0000000000007b1d */ /* 0x000fe20000010000 */
[----:B-1----:R-:W-:Y:S01]  /*05d0*/  FADD R7, R4, R7 ;  /* 0x0000000704077221 */ /* 0x002fe20000000000 */
[----:B------:R-:W-:-:S06]  /*05e0*/  HFMA2.MMA R12, -RZ, RZ, 1.125, 0 ;  /* 0x3c800000ff0c7435 */ /* 0x000fcc00000001ff */
[----:B------:R-:W1:Y:S01]  /*05f0*/  LDC.64 R4, c[0x0][0x210] ;  /* 0x00008400ff047b82 */ /* 0x000e620000000a00 */
[----:B--2---:R-:W-:Y:S01]  /*0600*/  FADD R16, R11, R16 ;  /* 0x000000100b107221 */ /* 0x004fe20000000000 */
[----:B------:R-:W2:Y:S04]  /*0610*/  SHFL.BFLY PT, R6, R7, 0x1, 0x1f ;  /* 0x0c201f0007067f89 */ /* 0x000ea800000e0000 */
[----:B------:R-:W3:Y:S04]  /*0620*/  SHFL.BFLY PT, R13, R16, 0x1, 0x1f ;  /* 0x0c201f00100d7f89 */ /* 0x000ee800000e0000 */
[----:B------:R-:W-:Y:S01]  /*0630*/  LDS R10, [R8] ;  /* 0x00000000080a7984 */ /* 0x000fe20000000800 */
[----:B--2---:R-:W-:Y:S01]  /*0640*/  FADD R2, R7, R6 ;  /* 0x0000000607027221 */ /* 0x004fe20000000000 */
[----:B------:R-:W-:Y:S01]  /*0650*/  BAR.SYNC.DEFER_BLOCKING 0x0 ;  /* 0x0000000000007b1d */ /* 0x000fe20000010000 */
[----:B---3--:R-:W-:-:S07]  /*0660*/  FADD R18, R16, R13 ;  /* 0x0000000d10127221 */ /* 0x008fce0000000000 */
[----:B------:R-:W2:Y:S01]  /*0670*/  LDC.64 R6, c[0x0][0x220] ;  /* 0x00008800ff067b82 */ /* 0x000ea20000000a00 */
[----:B------:R1:W-:Y:S04]  /*0680*/  STS [R9], R2 ;  /* 0x0000000209007388 */ /* 0x0003e80000000800 */
[----:B------:R-:W-:Y:S03]  /*0690*/  STS [R9+0x40], R18 ;  /* 0x0000401209007388 */ /* 0x000fe60000000800 */
[----:B------:R-:W-:Y:S06]  /*06a0*/  BAR.SYNC.DEFER_BLOCKING 0x0 ;  /* 0x0000000000007b1d */ /* 0x000fec0000010000 */
[----:B------:R-:W3:Y:S02]  /*06b0*/  LDS R11, [R8] ;  /* 0x00000000080b7984 */ /* 0x000ee40000000800 */
[----:B------:R-:W-:Y:S01]  /*06c0*/  BAR.SYNC.DEFER_BLOCKING 0x0 ;  /* 0x0000000000007b1d */ /* 0x000fe20000010000 */
[----:B------:R-:W-:-:S02]  /*06d0*/  LOP3.LUT P0, RZ, R0, 0xe0, RZ, 0xc0, !PT ;  /* 0x000000e000ff7812 */ /* 0x000fc4000780c0ff */
[----:B------:R-:W-:-:S04]  /*06e0*/  LOP3.LUT R13, R3, 0x1f, R0, 0xf8, !PT ;  /* 0x0000001f030d7812 */ /* 0x000fc800078ef800 */
[C---:B------:R-:W-:Y:S01]  /*06f0*/  ISETP.LT.AND P0, PT, R13.reuse, 0x100, !P0 ;  /* 0x000001000d00780c */ /* 0x040fe20004701270 */
[----:B-1----:R-:W-:-:S04]  /*0700*/  IMAD.WIDE R2, R13, 0x4, R4 ;  /* 0x000000040d027825 */ /* 0x002fc800078e0204 */
[----:B--2---:R-:W-:-:S04]  /*0710*/  IMAD.WIDE R4, R13, 0x4, R6 ;  /* 0x000000040d047825 */ /* 0x004fc800078e0206 */
[----:B---3--:R-:W-:-:S06]  /*0720*/  FFMA R11, R11, R12, 9.9999997473787516356e-06 ;  /* 0x3727c5ac0b0b7423 */ /* 0x008fcc000000000c */
[----:B------:R-:W1:Y:S02]  /*0730*/  MUFU.RSQ R11, R11 ;  /* 0x0000000b000b7308 */ /* 0x000e640000001400 */
[----:B-1----:R1:W-:Y:S01]  /*0740*/  @P0 STG.E desc[UR6][R2.64], R11 ;  /* 0x0000000b02000986 */ /* 0x0023e2000c101906 */
[----:B------:R-:W-:Y:S05]  /*0750*/  @!P0 EXIT ;  /* 0x000000000000894d */ /* 0x000fea0003800000 */
[----:B-1----:R-:W-:-:S05]  /*0760*/  FMUL R3, R10, 0.015625 ;  /* 0x3c8000000a037820 */ /* 0x002fca0000400000 */
[----:B------:R-:W-:Y:S01]  /*0770*/  STG.E desc[UR6][R4.64], R3 ;  /* 0x0000000304007986 */ /* 0x000fe2000c101906 */
[----:B------:R-:W-:Y:S05]  /*0780*/  EXIT ;  /* 0x000000000000794d */ /* 0x000fea0003800000 */
.L_x_0:
[----:B------:R-:W-:-:S00]  /*0790*/  BRA `(.L_x_0) ;  /* 0xfffffffc00fc7947 */ /* 0x000fc0000383ffff */
[----:B------:R-:W-:-:S00]  /*07a0*/  NOP ;  /* 0x0000000000007918 */ /* 0x000fc00000000000 */
        /* <DEDUP_REMOVED lines=13> */
.L_x_1:


//--------------------- .nv.global.init           --------------------------
	.section	.nv.global.init,"aw",@progbits
.nv.global.init:
	.type		_$_str,@object
	.size		_$_str,(.L_0 - _$_str)
_$_str:
        /*0000*/ 	.byte	0x5f, 0x5f, 0x43, 0x55, 0x44, 0x41, 0x5f, 0x46, 0x54, 0x5a, 0x00
.L_0:


//--------------------- .nv.shared.triton_per_fused__native_batch_norm_legit_16 --------------------------
	.section	.nv.shared.triton_per_fused__native_batch_norm_legit_16,"aw",@nobits
	.sectionflags	@""
	.align	16
	.zero		1024


//--------------------- .nv.constant0.triton_per_fused__native_batch_norm_legit_16 --------------------------
	.section	.nv.constant0.triton_per_fused__native_batch_norm_legit_16,"a",@progbits
	.sectionflags	@""
	.align	4
.nv.constant0.triton_per_fused__native_batch_norm_legit_16:
	.zero		560
